//
// Generated by NVIDIA NVVM Compiler
//
// Compiler Build ID: CL-36424714
// Cuda compilation tools, release 13.0, V13.0.88
// Based on NVVM 20.0.0
//

.version 9.0
.target sm_100
.address_size 64

	// .globl	_Z3addPiS_S_

.visible .entry _Z3addPiS_S_(
	.param .u64 .ptr .align 1 _Z3addPiS_S__param_0,
	.param .u64 .ptr .align 1 _Z3addPiS_S__param_1,
	.param .u64 .ptr .align 1 _Z3addPiS_S__param_2
)
{
	.reg .pred 	%p<2>;
	.reg .b32 	%r<8>;
	.reg .b64 	%rd<11>;

	ld.param.u64 	%rd1, [_Z3addPiS_S__param_0];
	ld.param.u64 	%rd2, [_Z3addPiS_S__param_1];
	ld.param.u64 	%rd3, [_Z3addPiS_S__param_2];
	mov.u32 	%r2, %tid.x;
	mov.u32 	%r3, %ctaid.x;
	mov.u32 	%r4, %ntid.x;
	mad.lo.s32 	%r1, %r3, %r4, %r2;
	setp.gt.s32 	%p1, %r1, 1023;
	@%p1 bra 	$L__BB0_2;
	cvta.to.global.u64 	%rd4, %rd1;
	cvta.to.global.u64 	%rd5, %rd2;
	cvta.to.global.u64 	%rd6, %rd3;
	mul.wide.s32 	%rd7, %r1, 4;
	add.s64 	%rd8, %rd4, %rd7;
	ld.global.u32 	%r5, [%rd8];
	add.s64 	%rd9, %rd5, %rd7;
	ld.global.u32 	%r6, [%rd9];
	add.s32 	%r7, %r6, %r5;
	add.s64 	%rd10, %rd6, %rd7;
	st.global.u32 	[%rd10], %r7;
$L__BB0_2:
	ret;

}


// ===== COMPILED SASS (sm_100) =====

	.target	sm_100

	.elftype	@"ET_EXEC"


//--------------------- .note.nv.tkinfo           --------------------------
	.section	.note.nv.tkinfo,"",@"SHT_NOTE"
	.sectionflags	@"SHF_NOTE_NV_TKINFO"
	.tkinfo
        /*0018*/ 	.word	0x00000002
        /*0030*/ 	.string	""
        /*0030*/ 	.string	"ptxas"
        /*0030*/ 	.string	"Cuda compilation tools, release 13.0, V13.0.88"
        /*0030*/ 	.string	"Build cuda_13.0.r13.0/compiler.36424714_0"
        /*0030*/ 	.string	"-arch sm_100 -m 64 "



//--------------------- .note.nv.cuinfo           --------------------------
	.section	.note.nv.cuinfo,"",@"SHT_NOTE"
	.sectionflags	@"SHF_NOTE_NV_CUINFO"
        /*0018*/ 	.short	0x0002
        /*001a*/ 	.short	0x0064
        /*001c*/ 	.short	0x0082
	.zero		2


//--------------------- .nv.info                  --------------------------
	.section	.nv.info,"",@"SHT_CUDA_INFO"
	.align	4


	//----- nvinfo : EIATTR_REGCOUNT
	.align		4
        /*0000*/ 	.byte	0x04, 0x2f
        /*0002*/ 	.short	(.L_1 - .L_0)
	.align		4
.L_0:
        /*0004*/ 	.word	index@(_Z3addPiS_S_)
        /*0008*/ 	.word	0x0000000c


	//----- nvinfo : EIATTR_FRAME_SIZE
	.align		4
.L_1:
        /*000c*/ 	.byte	0x04, 0x11
        /*000e*/ 	.short	(.L_3 - .L_2)
	.align		4
.L_2:
        /*0010*/ 	.word	index@(_Z3addPiS_S_)
        /*0014*/ 	.word	0x00000000


	//----- nvinfo : EIATTR_MIN_STACK_SIZE
	.align		4
.L_3:
        /*0018*/ 	.byte	0x04, 0x12
        /*001a*/ 	.short	(.L_5 - .L_4)
	.align		4
.L_4:
        /*001c*/ 	.word	index@(_Z3addPiS_S_)
        /*0020*/ 	.word	0x00000000
.L_5:


//--------------------- .nv.compat                --------------------------
	.section	.nv.compat,"",@"SHT_CUDA_COMPAT_INFO"
	.align	4
        /*0000*/ 	.byte	0x02, 0x09, 0x00, 0x00, 0x02, 0x02, 0x01, 0x00, 0x02, 0x05, 0x05, 0x00, 0x03, 0x07, 0x01, 0x01
        /*0010*/ 	.byte	0x02, 0x03, 0x00, 0x00, 0x02, 0x06, 0x01, 0x00, 0x04, 0x0b, 0x08, 0x00, 0x09, 0x00, 0x00, 0x00
        /*0020*/ 	.byte	0x00, 0x00, 0x00, 0x00


//--------------------- .nv.info._Z3addPiS_S_     --------------------------
	.section	.nv.info._Z3addPiS_S_,"",@"SHT_CUDA_INFO"
	.sectionflags	@""
	.align	4


	//----- nvinfo : EIATTR_CUDA_API_VERSION
	.align		4
        /*0000*/ 	.byte	0x04, 0x37
        /*0002*/ 	.short	(.L_7 - .L_6)
.L_6:
        /*0004*/ 	.word	0x00000082


	//----- nvinfo : EIATTR_KPARAM_INFO
	.align		4
.L_7:
        /*0008*/ 	.byte	0x04, 0x17
        /*000a*/ 	.short	(.L_9 - .L_8)
.L_8:
        /*000c*/ 	.word	0x00000000
        /*0010*/ 	.short	0x0002
        /*0012*/ 	.short	0x0010
        /*0014*/ 	.byte	0x00, 0xf5, 0x21, 0x00


	//----- nvinfo : EIATTR_KPARAM_INFO
	.align		4
.L_9:
        /*0018*/ 	.byte	0x04, 0x17
        /*001a*/ 	.short	(.L_11 - .L_10)
.L_10:
        /*001c*/ 	.word	0x00000000
        /*0020*/ 	.short	0x0001
        /*0022*/ 	.short	0x0008
        /*0024*/ 	.byte	0x00, 0xf5, 0x21, 0x00


	//----- nvinfo : EIATTR_KPARAM_INFO
	.align		4
.L_11:
        /*0028*/ 	.byte	0x04, 0x17
        /*002a*/ 	.short	(.L_13 - .L_12)
.L_12:
        /*002c*/ 	.word	0x00000000
        /*0030*/ 	.short	0x0000
        /*0032*/ 	.short	0x0000
        /*0034*/ 	.byte	0x00, 0xf5, 0x21, 0x00


	//----- nvinfo : EIATTR_SPARSE_MMA_MASK
	.align		4
.L_13:
        /*0038*/ 	.byte	0x03, 0x50
        /*003a*/ 	.short	0x0000


	//----- nvinfo : EIATTR_MAXREG_COUNT
	.align		4
        /*003c*/ 	.byte	0x03, 0x1b
        /*003e*/ 	.short	0x00ff


	//----- nvinfo : EIATTR_MERCURY_ISA_VERSION
	.align		4
        /*0040*/ 	.byte	0x03, 0x5f
        /*0042*/ 	.short	0x0101


	//----- nvinfo : EIATTR_VRC_CTA_INIT_COUNT
	.align		4
        /*0044*/ 	.byte	0x02, 0x4a
	.zero		1
	.zero		1


	//----- nvinfo : EIATTR_EXIT_INSTR_OFFSETS
	.align		4
        /*0048*/ 	.byte	0x04, 0x1c
        /*004a*/ 	.short	(.L_15 - .L_14)


	//   ....[0]....
.L_14:
        /*004c*/ 	.word	0x00000060


	//   ....[1]....
        /*0050*/ 	.word	0x00000120


	//----- nvinfo : EIATTR_CBANK_PARAM_SIZE
	.align		4
.L_15:
        /*0054*/ 	.byte	0x03, 0x19
        /*0056*/ 	.short	0x0018


	//----- nvinfo : EIATTR_PARAM_CBANK
	.align		4
        /*0058*/ 	.byte	0x04, 0x0a
        /*005a*/ 	.short	(.L_17 - .L_16)
	.align		4
.L_16:
        /*005c*/ 	.word	index@(.nv.constant0._Z3addPiS_S_)
        /*0060*/ 	.short	0x0380
        /*0062*/ 	.short	0x0018


	//----- nvinfo : EIATTR_SW_WAR
	.align		4
.L_17:
        /*0064*/ 	.byte	0x04, 0x36
        /*0066*/ 	.short	(.L_19 - .L_18)
.L_18:
        /*0068*/ 	.word	0x00000008
.L_19:


//--------------------- .nv.callgraph             --------------------------
	.section	.nv.callgraph,"",@"SHT_CUDA_CALLGRAPH"
	.align	4
	.sectionentsize	8
	.align		4
        /*0000*/ 	.word	0x00000000
	.align		4
        /*0004*/ 	.word	0xffffffff
	.align		4
        /*0008*/ 	.word	0x00000000
	.align		4
        /*000c*/ 	.word	0xfffffffe
	.align		4
        /*0010*/ 	.word	0x00000000
	.align		4
        /*0014*/ 	.word	0xfffffffd
	.align		4
        /*0018*/ 	.word	0x00000000
	.align		4
        /*001c*/ 	.word	0xfffffffc


//--------------------- .text._Z3addPiS_S_        --------------------------
	.section	.text._Z3addPiS_S_,"ax",@progbits
	.align	128
        .global         _Z3addPiS_S_
        .type           _Z3addPiS_S_,@function
        .size           _Z3addPiS_S_,(.L_x_1 - _Z3addPiS_S_)
        .other          _Z3addPiS_S_,@"STO_CUDA_ENTRY STV_DEFAULT"
_Z3addPiS_S_:
.text._Z3addPiS_S_:
[----:B------:R-:W-:Y:S01]  /*0000*/  LDC R1, c[0x0][0x37c] ;  /* 0x0000df00ff017b82 */ /* 0x000fe20000000800 */
[----:B------:R-:W0:Y:S07]  /*0010*/  S2R R9, SR_TID.X ;  /* 0x0000000000097919 */ /* 0x000e2e0000002100 */
[----:B------:R-:W0:Y:S08]  /*0020*/  S2UR UR4, SR_CTAID.X ;  /* 0x00000000000479c3 */ /* 0x000e300000002500 */
[----:B------:R-:W0:Y:S02]  /*0030*/  LDC R0, c[0x0][0x360] ;  /* 0x0000d800ff007b82 */ /* 0x000e240000000800 */
[----:B0-----:R-:W-:-:S05]  /*0040*/  IMAD R9, R0, UR4, R9 ;  /* 0x0000000400097c24 */ /* 0x001fca000f8e0209 */
[----:B------:R-:W-:-:S13]  /*0050*/  ISETP.GT.AND P0, PT, R9, 0x3ff, PT ;  /* 0x000003ff0900780c */ /* 0x000fda0003f04270 */
[----:B------:R-:W-:Y:S05]  /*0060*/  @P0 EXIT ;  /* 0x000000000000094d */ /* 0x000fea0003800000 */
[----:B------:R-:W0:Y:S01]  /*0070*/  LDC.64 R2, c[0x0][0x380] ;  /* 0x0000e000ff027b82 */ /* 0x000e220000000a00 */
[----:B------:R-:W1:Y:S07]  /*0080*/  LDCU.64 UR4, c[0x0][0x358] ;  /* 0x00006b00ff0477ac */ /* 0x000e6e0008000a00 */
[----:B------:R-:W2:Y:S08]  /*0090*/  LDC.64 R4, c[0x0][0x388] ;  /* 0x0000e200ff047b82 */ /* 0x000eb00000000a00 */
[----:B------:R-:W3:Y:S01]  /*00a0*/  LDC.64 R6, c[0x0][0x390] ;  /* 0x0000e400ff067b82 */ /* 0x000ee20000000a00 */
[----:B0-----:R-:W-:-:S06]  /*00b0*/  IMAD.WIDE R2, R9, 0x4, R2 ;  /* 0x0000000409027825 */ /* 0x001fcc00078e0202 */
[----:B-1----:R-:W4:Y:S01]  /*00c0*/  LDG.E R2, desc[UR4][R2.64] ;  /* 0x0000000402027981 */ /* 0x002f22000c1e1900 */
[----:B--2---:R-:W-:-:S06]  /*00d0*/  IMAD.WIDE R4, R9, 0x4, R4 ;  /* 0x0000000409047825 */ /* 0x004fcc00078e0204 */
[----:B------:R-:W4:Y:S01]  /*00e0*/  LDG.E R5, desc[UR4][R4.64] ;  /* 0x0000000404057981 */ /* 0x000f22000c1e1900 */
[----:B---3--:R-:W-:Y:S01]  /*00f0*/  IMAD.WIDE R6, R9, 0x4, R6 ;  /* 0x0000000409067825 */ /* 0x008fe200078e0206 */
[----:B----4-:R-:W-:-:S05]  /*0100*/  IADD3 R9, PT, PT, R2, R5, RZ ;  /* 0x0000000502097210 */ /* 0x010fca0007ffe0ff */
[----:B------:R-:W-:Y:S01]  /*0110*/  STG.E desc[UR4][R6.64], R9 ;  /* 0x0000000906007986 */ /* 0x000fe2000c101904 */
[----:B------:R-:W-:Y:S05]  /*0120*/  EXIT ;  /* 0x000000000000794d */ /* 0x000fea0003800000 */
.L_x_0:
[----:B------:R-:W-:-:S00]  /*0130*/  BRA `(.L_x_0) ;  /* 0xfffffffc00fc7947 */ /* 0x000fc0000383ffff */
[----:B------:R-:W-:-:S00]  /*0140*/  NOP ;  /* 0x0000000000007918 */ /* 0x000fc00000000000 */
        /* <DEDUP_REMOVED lines=11> */
.L_x_1:


//--------------------- .nv.shared.reserved.0     --------------------------
	.section	.nv.shared.reserved.0,"aw",@nobits
	.weak		__nv_reservedSMEM_offset_0_alias
	.size		__nv_reservedSMEM_offset_0_alias, 0, 64
	.other		__nv_reservedSMEM_offset_0_alias,@"STO_CUDA_RESERVED_SHARED STV_DEFAULT"
__nv_reservedSMEM_offset_0_alias:
	.zero		0
	.zero		64


//--------------------- .nv.constant0._Z3addPiS_S_ --------------------------
	.section	.nv.constant0._Z3addPiS_S_,"a",@progbits
	.sectionflags	@""
	.align	4
.nv.constant0._Z3addPiS_S_:
	.zero		920


//--------------------- SYMBOLS --------------------------

	.type		.nv.reservedSmem.offset0,@object
	.size		.nv.reservedSmem.offset0,0x4
